//
// Generated by NVIDIA NVVM Compiler
//
// Compiler Build ID: CL-36424714
// Cuda compilation tools, release 13.0, V13.0.88
// Based on NVVM 20.0.0
//

.version 9.0
.target sm_100
.address_size 64

	// .globl	_Z12Kernel_PrimePKjPjj

.visible .entry _Z12Kernel_PrimePKjPjj(
	.param .u64 .ptr .align 1 _Z12Kernel_PrimePKjPjj_param_0,
	.param .u64 .ptr .align 1 _Z12Kernel_PrimePKjPjj_param_1,
	.param .u32 _Z12Kernel_PrimePKjPjj_param_2
)
{
	.reg .pred 	%p<6>;
	.reg .b32 	%r<13>;
	.reg .b64 	%rd<16>;

	ld.param.u64 	%rd2, [_Z12Kernel_PrimePKjPjj_param_0];
	ld.param.u64 	%rd3, [_Z12Kernel_PrimePKjPjj_param_1];
	ld.param.u32 	%rd4, [_Z12Kernel_PrimePKjPjj_param_2];
	cvta.to.global.u64 	%rd1, %rd3;
	cvta.to.global.u64 	%rd5, %rd2;
	mov.u32 	%r8, %tid.x;
	cvt.u64.u32 	%rd6, %r8;
	add.s64 	%rd7, %rd4, %rd6;
	shl.b64 	%rd8, %rd7, 2;
	add.s64 	%rd9, %rd5, %rd8;
	ld.global.u32 	%r1, [%rd9];
	mul.wide.u32 	%rd10, %r1, 4;
	add.s64 	%rd11, %rd5, %rd10;
	ld.global.u32 	%r2, [%rd11];
	shr.u32 	%r12, %r2, 1;
	setp.lt.u32 	%p1, %r2, 4;
	@%p1 bra 	$L__BB0_4;
	setp.ne.s32 	%p2, %r12, 1;
	selp.u32 	%r4, 1, 0, %p2;
	mov.u32 	%r11, %r12;
$L__BB0_2:
	rem.u32 	%r9, %r2, %r11;
	setp.eq.s32 	%p3, %r9, 0;
	mov.u32 	%r12, %r11;
	@%p3 bra 	$L__BB0_4;
	add.s32 	%r11, %r11, -1;
	setp.gt.u32 	%p4, %r11, 1;
	mov.u32 	%r12, %r4;
	@%p4 bra 	$L__BB0_2;
$L__BB0_4:
	setp.ne.s32 	%p5, %r12, 1;
	@%p5 bra 	$L__BB0_6;
	add.s64 	%rd15, %rd1, %rd10;
	st.global.u32 	[%rd15], %r2;
	bra.uni 	$L__BB0_7;
$L__BB0_6:
	add.s64 	%rd13, %rd1, %rd10;
	mov.b32 	%r10, 0;
	st.global.u32 	[%rd13], %r10;
$L__BB0_7:
	ret;

}


// ===== COMPILED SASS (sm_100) =====

	.target	sm_100

	.elftype	@"ET_EXEC"


//--------------------- .note.nv.tkinfo           --------------------------
	.section	.note.nv.tkinfo,"",@"SHT_NOTE"
	.sectionflags	@"SHF_NOTE_NV_TKINFO"
	.tkinfo
        /*0018*/ 	.word	0x00000002
        /*0030*/ 	.string	""
        /*0030*/ 	.string	"ptxas"
        /*0030*/ 	.string	"Cuda compilation tools, release 13.0, V13.0.88"
        /*0030*/ 	.string	"Build cuda_13.0.r13.0/compiler.36424714_0"
        /*0030*/ 	.string	"-arch sm_100 -m 64 "



//--------------------- .note.nv.cuinfo           --------------------------
	.section	.note.nv.cuinfo,"",@"SHT_NOTE"
	.sectionflags	@"SHF_NOTE_NV_CUINFO"
        /*0018*/ 	.short	0x0002
        /*001a*/ 	.short	0x0064
        /*001c*/ 	.short	0x0082
	.zero		2


//--------------------- .nv.info                  --------------------------
	.section	.nv.info,"",@"SHT_CUDA_INFO"
	.align	4


	//----- nvinfo : EIATTR_REGCOUNT
	.align		4
        /*0000*/ 	.byte	0x04, 0x2f
        /*0002*/ 	.short	(.L_1 - .L_0)
	.align		4
.L_0:
        /*0004*/ 	.word	index@(_Z12Kernel_PrimePKjPjj)
        /*0008*/ 	.word	0x0000000c


	//----- nvinfo : EIATTR_FRAME_SIZE
	.align		4
.L_1:
        /*000c*/ 	.byte	0x04, 0x11
        /*000e*/ 	.short	(.L_3 - .L_2)
	.align		4
.L_2:
        /*0010*/ 	.word	index@(_Z12Kernel_PrimePKjPjj)
        /*0014*/ 	.word	0x00000000


	//----- nvinfo : EIATTR_MIN_STACK_SIZE
	.align		4
.L_3:
        /*0018*/ 	.byte	0x04, 0x12
        /*001a*/ 	.short	(.L_5 - .L_4)
	.align		4
.L_4:
        /*001c*/ 	.word	index@(_Z12Kernel_PrimePKjPjj)
        /*0020*/ 	.word	0x00000000
.L_5:


//--------------------- .nv.compat                --------------------------
	.section	.nv.compat,"",@"SHT_CUDA_COMPAT_INFO"
	.align	4
        /*0000*/ 	.byte	0x02, 0x09, 0x00, 0x00, 0x02, 0x02, 0x01, 0x00, 0x02, 0x05, 0x05, 0x00, 0x03, 0x07, 0x01, 0x01
        /*0010*/ 	.byte	0x02, 0x03, 0x00, 0x00, 0x02, 0x06, 0x01, 0x00, 0x04, 0x0b, 0x08, 0x00, 0x09, 0x00, 0x00, 0x00
        /*0020*/ 	.byte	0x00, 0x00, 0x00, 0x00


//--------------------- .nv.info._Z12Kernel_PrimePKjPjj --------------------------
	.section	.nv.info._Z12Kernel_PrimePKjPjj,"",@"SHT_CUDA_INFO"
	.sectionflags	@""
	.align	4


	//----- nvinfo : EIATTR_CUDA_API_VERSION
	.align		4
        /*0000*/ 	.byte	0x04, 0x37
        /*0002*/ 	.short	(.L_7 - .L_6)
.L_6:
        /*0004*/ 	.word	0x00000082


	//----- nvinfo : EIATTR_KPARAM_INFO
	.align		4
.L_7:
        /*0008*/ 	.byte	0x04, 0x17
        /*000a*/ 	.short	(.L_9 - .L_8)
.L_8:
        /*000c*/ 	.word	0x00000000
        /*0010*/ 	.short	0x0002
        /*0012*/ 	.short	0x0010
        /*0014*/ 	.byte	0x00, 0xf0, 0x11, 0x00


	//----- nvinfo : EIATTR_KPARAM_INFO
	.align		4
.L_9:
        /*0018*/ 	.byte	0x04, 0x17
        /*001a*/ 	.short	(.L_11 - .L_10)
.L_10:
        /*001c*/ 	.word	0x00000000
        /*0020*/ 	.short	0x0001
        /*0022*/ 	.short	0x0008
        /*0024*/ 	.byte	0x00, 0xf5, 0x21, 0x00


	//----- nvinfo : EIATTR_KPARAM_INFO
	.align		4
.L_11:
        /*0028*/ 	.byte	0x04, 0x17
        /*002a*/ 	.short	(.L_13 - .L_12)
.L_12:
        /*002c*/ 	.word	0x00000000
        /*0030*/ 	.short	0x0000
        /*0032*/ 	.short	0x0000
        /*0034*/ 	.byte	0x00, 0xf5, 0x21, 0x00


	//----- nvinfo : EIATTR_SPARSE_MMA_MASK
	.align		4
.L_13:
        /*0038*/ 	.byte	0x03, 0x50
        /*003a*/ 	.short	0x0000


	//----- nvinfo : EIATTR_MAXREG_COUNT
	.align		4
        /*003c*/ 	.byte	0x03, 0x1b
        /*003e*/ 	.short	0x00ff


	//----- nvinfo : EIATTR_MERCURY_ISA_VERSION
	.align		4
        /*0040*/ 	.byte	0x03, 0x5f
        /*0042*/ 	.short	0x0101


	//----- nvinfo : EIATTR_VRC_CTA_INIT_COUNT
	.align		4
        /*0044*/ 	.byte	0x02, 0x4a
	.zero		1
	.zero		1


	//----- nvinfo : EIATTR_EXIT_INSTR_OFFSETS
	.align		4
        /*0048*/ 	.byte	0x04, 0x1c
        /*004a*/ 	.short	(.L_15 - .L_14)


	//   ....[0]....
.L_14:
        /*004c*/ 	.word	0x000002f0


	//   ....[1]....
        /*0050*/ 	.word	0x00000330


	//----- nvinfo : EIATTR_CRS_STACK_SIZE
	.align		4
.L_15:
        /*0054*/ 	.byte	0x04, 0x1e
        /*0056*/ 	.short	(.L_17 - .L_16)
.L_16:
        /*0058*/ 	.word	0x00000000


	//----- nvinfo : EIATTR_CBANK_PARAM_SIZE
	.align		4
.L_17:
        /*005c*/ 	.byte	0x03, 0x19
        /*005e*/ 	.short	0x0014


	//----- nvinfo : EIATTR_PARAM_CBANK
	.align		4
        /*0060*/ 	.byte	0x04, 0x0a
        /*0062*/ 	.short	(.L_19 - .L_18)
	.align		4
.L_18:
        /*0064*/ 	.word	index@(.nv.constant0._Z12Kernel_PrimePKjPjj)
        /*0068*/ 	.short	0x0380
        /*006a*/ 	.short	0x0014


	//----- nvinfo : EIATTR_SW_WAR
	.align		4
.L_19:
        /*006c*/ 	.byte	0x04, 0x36
        /*006e*/ 	.short	(.L_21 - .L_20)
.L_20:
        /*0070*/ 	.word	0x00000008
.L_21:


//--------------------- .nv.callgraph             --------------------------
	.section	.nv.callgraph,"",@"SHT_CUDA_CALLGRAPH"
	.align	4
	.sectionentsize	8
	.align		4
        /*0000*/ 	.word	0x00000000
	.align		4
        /*0004*/ 	.word	0xffffffff
	.align		4
        /*0008*/ 	.word	0x00000000
	.align		4
        /*000c*/ 	.word	0xfffffffe
	.align		4
        /*0010*/ 	.word	0x00000000
	.align		4
        /*0014*/ 	.word	0xfffffffd
	.align		4
        /*0018*/ 	.word	0x00000000
	.align		4
        /*001c*/ 	.word	0xfffffffc


//--------------------- .text._Z12Kernel_PrimePKjPjj --------------------------
	.section	.text._Z12Kernel_PrimePKjPjj,"ax",@progbits
	.align	128
        .global         _Z12Kernel_PrimePKjPjj
        .type           _Z12Kernel_PrimePKjPjj,@function
        .size           _Z12Kernel_PrimePKjPjj,(.L_x_4 - _Z12Kernel_PrimePKjPjj)
        .other          _Z12Kernel_PrimePKjPjj,@"STO_CUDA_ENTRY STV_DEFAULT"
_Z12Kernel_PrimePKjPjj:
.text._Z12Kernel_PrimePKjPjj:
[----:B------:R-:W-:Y:S01]  /*0000*/  LDC R1, c[0x0][0x37c] ;  /* 0x0000df00ff017b82 */ /* 0x000fe20000000800 */
[----:B------:R-:W0:Y:S01]  /*0010*/  S2R R0, SR_TID.X ;  /* 0x0000000000007919 */ /* 0x000e220000002100 */
[----:B------:R-:W0:Y:S01]  /*0020*/  LDCU UR6, c[0x0][0x390] ;  /* 0x00007200ff0677ac */ /* 0x000e220008000800 */
[----:B------:R-:W1:Y:S01]  /*0030*/  LDCU.64 UR8, c[0x0][0x380] ;  /* 0x00007000ff0877ac */ /* 0x000e620008000a00 */
[----:B------:R-:W2:Y:S01]  /*0040*/  LDCU.64 UR4, c[0x0][0x358] ;  /* 0x00006b00ff0477ac */ /* 0x000ea20008000a00 */
[----:B0-----:R-:W-:-:S05]  /*0050*/  IADD3 R0, P0, PT, R0, UR6, RZ ;  /* 0x0000000600007c10 */ /* 0x001fca000ff1e0ff */
[----:B------:R-:W-:Y:S01]  /*0060*/  IMAD.X R3, RZ, RZ, RZ, P0 ;  /* 0x000000ffff037224 */ /* 0x000fe200000e06ff */
[----:B-1----:R-:W-:-:S04]  /*0070*/  LEA R4, P0, R0, UR8, 0x2 ;  /* 0x0000000800047c11 */ /* 0x002fc8000f8010ff */
[----:B------:R-:W-:Y:S02]  /*0080*/  LEA.HI.X R5, R0, UR9, R3, 0x2, P0 ;  /* 0x0000000900057c11 */ /* 0x000fe400080f1403 */
[----:B------:R-:W0:Y:S04]  /*0090*/  LDC.64 R2, c[0x0][0x380] ;  /* 0x0000e000ff027b82 */ /* 0x000e280000000a00 */
[----:B--2---:R-:W0:Y:S02]  /*00a0*/  LDG.E R5, desc[UR4][R4.64] ;  /* 0x0000000404057981 */ /* 0x004e24000c1e1900 */
[----:B0-----:R-:W-:-:S05]  /*00b0*/  IMAD.WIDE.U32 R2, R5, 0x4, R2 ;  /* 0x0000000405027825 */ /* 0x001fca00078e0002 */
[----:B------:R-:W2:Y:S01]  /*00c0*/  LDG.E R7, desc[UR4][R2.64] ;  /* 0x0000000402077981 */ /* 0x000ea2000c1e1900 */
[----:B------:R-:W-:Y:S01]  /*00d0*/  BSSY.RECONVERGENT B0, `(.L_x_0) ;  /* 0x000001d000007945 */ /* 0x000fe20003800200 */
[----:B--2---:R-:W-:Y:S02]  /*00e0*/  ISETP.GE.U32.AND P0, PT, R7, 0x4, PT ;  /* 0x000000040700780c */ /* 0x004fe40003f06070 */
[----:B------:R-:W-:-:S11]  /*00f0*/  SHF.R.U32.HI R0, RZ, 0x1, R7 ;  /* 0x00000001ff007819 */ /* 0x000fd60000011607 */
[----:B------:R-:W-:Y:S05]  /*0100*/  @!P0 BRA `(.L_x_1) ;  /* 0x0000000000648947 */ /* 0x000fea0003800000 */
[----:B------:R-:W-:-:S04]  /*0110*/  ISETP.NE.AND P0, PT, R0, 0x1, PT ;  /* 0x000000010000780c */ /* 0x000fc80003f05270 */
[----:B------:R-:W-:-:S09]  /*0120*/  SEL R8, RZ, 0x1, !P0 ;  /* 0x00000001ff087807 */ /* 0x000fd20004000000 */
.L_x_2:
[----:B------:R-:W0:Y:S01]  /*0130*/  I2F.U32.RP R4, R0 ;  /* 0x0000000000047306 */ /* 0x000e220000209000 */
[----:B------:R-:W-:-:S07]  /*0140*/  ISETP.NE.U32.AND P1, PT, R0, RZ, PT ;  /* 0x000000ff0000720c */ /* 0x000fce0003f25070 */
[----:B0-----:R-:W0:Y:S02]  /*0150*/  MUFU.RCP R4, R4 ;  /* 0x0000000400047308 */ /* 0x001e240000001000 */
[----:B0-----:R-:W-:-:S06]  /*0160*/  VIADD R2, R4, 0xffffffe ;  /* 0x0ffffffe04027836 */ /* 0x001fcc0000000000 */
[----:B------:R0:W1:Y:S02]  /*0170*/  F2I.FTZ.U32.TRUNC.NTZ R3, R2 ;  /* 0x0000000200037305 */ /* 0x000064000021f000 */
[----:B0-----:R-:W-:Y:S02]  /*0180*/  IMAD.MOV.U32 R2, RZ, RZ, RZ ;  /* 0x000000ffff027224 */ /* 0x001fe400078e00ff */
[----:B-1----:R-:W-:-:S04]  /*0190*/  IMAD.MOV R9, RZ, RZ, -R3 ;  /* 0x000000ffff097224 */ /* 0x002fc800078e0a03 */
[----:B------:R-:W-:-:S04]  /*01a0*/  IMAD R9, R9, R0, RZ ;  /* 0x0000000009097224 */ /* 0x000fc800078e02ff */
[----:B------:R-:W-:-:S06]  /*01b0*/  IMAD.HI.U32 R6, R3, R9, R2 ;  /* 0x0000000903067227 */ /* 0x000fcc00078e0002 */
[----:B------:R-:W-:-:S05]  /*01c0*/  IMAD.HI.U32 R6, R6, R7, RZ ;  /* 0x0000000706067227 */ /* 0x000fca00078e00ff */
[----:B------:R-:W-:-:S05]  /*01d0*/  IADD3 R6, PT, PT, -R6, RZ, RZ ;  /* 0x000000ff06067210 */ /* 0x000fca0007ffe1ff */
[----:B------:R-:W-:-:S05]  /*01e0*/  IMAD R3, R0, R6, R7 ;  /* 0x0000000600037224 */ /* 0x000fca00078e0207 */
[----:B------:R-:W-:-:S13]  /*01f0*/  ISETP.GE.U32.AND P0, PT, R3, R0, PT ;  /* 0x000000000300720c */ /* 0x000fda0003f06070 */
[----:B------:R-:W-:-:S05]  /*0200*/  @P0 IMAD.IADD R3, R3, 0x1, -R0 ;  /* 0x0000000103030824 */ /* 0x000fca00078e0a00 */
[----:B------:R-:W-:-:S13]  /*0210*/  ISETP.GE.U32.AND P0, PT, R3, R0, PT ;  /* 0x000000000300720c */ /* 0x000fda0003f06070 */
[----:B------:R-:W-:Y:S01]  /*0220*/  @P0 IMAD.IADD R3, R3, 0x1, -R0 ;  /* 0x0000000103030824 */ /* 0x000fe200078e0a00 */
[----:B------:R-:W-:-:S04]  /*0230*/  @!P1 LOP3.LUT R3, RZ, R0, RZ, 0x33, !PT ;  /* 0x00000000ff039212 */ /* 0x000fc800078e33ff */
[----:B------:R-:W-:-:S13]  /*0240*/  ISETP.NE.AND P0, PT, R3, RZ, PT ;  /* 0x000000ff0300720c */ /* 0x000fda0003f05270 */
[----:B------:R-:W-:Y:S05]  /*0250*/  @!P0 BRA `(.L_x_1) ;  /* 0x0000000000108947 */ /* 0x000fea0003800000 */
[----:B------:R-:W-:-:S04]  /*0260*/  IADD3 R0, PT, PT, R0, -0x1, RZ ;  /* 0xffffffff00007810 */ /* 0x000fc80007ffe0ff */
[----:B------:R-:W-:-:S13]  /*0270*/  ISETP.GT.U32.AND P0, PT, R0, 0x1, PT ;  /* 0x000000010000780c */ /* 0x000fda0003f04070 */
[----:B------:R-:W-:Y:S05]  /*0280*/  @P0 BRA `(.L_x_2) ;  /* 0xfffffffc00a80947 */ /* 0x000fea000383ffff */
[----:B------:R-:W-:-:S07]  /*0290*/  IMAD.MOV.U32 R0, RZ, RZ, R8 ;  /* 0x000000ffff007224 */ /* 0x000fce00078e0008 */
.L_x_1:
[----:B------:R-:W-:Y:S05]  /*02a0*/  BSYNC.RECONVERGENT B0 ;  /* 0x0000000000007941 */ /* 0x000fea0003800200 */
.L_x_0:
[----:B------:R-:W-:-:S13]  /*02b0*/  ISETP.NE.AND P0, PT, R0, 0x1, PT ;  /* 0x000000010000780c */ /* 0x000fda0003f05270 */
[----:B------:R-:W0:Y:S02]  /*02c0*/  @!P0 LDC.64 R2, c[0x0][0x388] ;  /* 0x0000e200ff028b82 */ /* 0x000e240000000a00 */
[----:B0-----:R-:W-:-:S05]  /*02d0*/  @!P0 IMAD.WIDE.U32 R2, R5, 0x4, R2 ;  /* 0x0000000405028825 */ /* 0x001fca00078e0002 */
[----:B------:R0:W-:Y:S01]  /*02e0*/  @!P0 STG.E desc[UR4][R2.64], R7 ;  /* 0x0000000702008986 */ /* 0x0001e2000c101904 */
[----:B------:R-:W-:Y:S05]  /*02f0*/  @!P0 EXIT ;  /* 0x000000000000894d */ /* 0x000fea0003800000 */
[----:B0-----:R-:W0:Y:S02]  /*0300*/  LDC.64 R2, c[0x0][0x388] ;  /* 0x0000e200ff027b82 */ /* 0x001e240000000a00 */
[----:B0-----:R-:W-:-:S05]  /*0310*/  IMAD.WIDE.U32 R2, R5, 0x4, R2 ;  /* 0x0000000405027825 */ /* 0x001fca00078e0002 */
[----:B------:R-:W-:Y:S01]  /*0320*/  STG.E desc[UR4][R2.64], RZ ;  /* 0x000000ff02007986 */ /* 0x000fe2000c101904 */
[----:B------:R-:W-:Y:S05]  /*0330*/  EXIT ;  /* 0x000000000000794d */ /* 0x000fea0003800000 */
.L_x_3:
[----:B------:R-:W-:-:S00]  /*0340*/  BRA `(.L_x_3) ;  /* 0xfffffffc00fc7947 */ /* 0x000fc0000383ffff */
[----:B------:R-:W-:-:S00]  /*0350*/  NOP ;  /* 0x0000000000007918 */ /* 0x000fc00000000000 */
        /* <DEDUP_REMOVED lines=10> */
.L_x_4:


//--------------------- .nv.shared.reserved.0     --------------------------
	.section	.nv.shared.reserved.0,"aw",@nobits
	.weak		__nv_reservedSMEM_offset_0_alias
	.size		__nv_reservedSMEM_offset_0_alias, 0, 64
	.other		__nv_reservedSMEM_offset_0_alias,@"STO_CUDA_RESERVED_SHARED STV_DEFAULT"
__nv_reservedSMEM_offset_0_alias:
	.zero		0
	.zero		64


//--------------------- .nv.constant0._Z12Kernel_PrimePKjPjj --------------------------
	.section	.nv.constant0._Z12Kernel_PrimePKjPjj,"a",@progbits
	.sectionflags	@""
	.align	4
.nv.constant0._Z12Kernel_PrimePKjPjj:
	.zero		916


//--------------------- SYMBOLS --------------------------

	.type		.nv.reservedSmem.offset0,@object
	.size		.nv.reservedSmem.offset0,0x4
